//
// Generated by NVIDIA NVVM Compiler
//
// Compiler Build ID: CL-36424714
// Cuda compilation tools, release 13.0, V13.0.88
// Based on NVVM 20.0.0
//

.version 9.0
.target sm_100
.address_size 64

	// .globl	_Z10multKernelPKiiiPi
// _ZZ22compareSharedMemKernelPKiS0_iiPiE6M_tile has been demoted
// _ZZ22compareSharedMemKernelPKiS0_iiPiE6N_tile has been demoted

.visible .entry _Z10multKernelPKiiiPi(
	.param .u64 .ptr .align 1 _Z10multKernelPKiiiPi_param_0,
	.param .u32 _Z10multKernelPKiiiPi_param_1,
	.param .u32 _Z10multKernelPKiiiPi_param_2,
	.param .u64 .ptr .align 1 _Z10multKernelPKiiiPi_param_3
)
{
	.reg .pred 	%p<2>;
	.reg .b32 	%r<9>;
	.reg .b64 	%rd<8>;

	ld.param.u64 	%rd1, [_Z10multKernelPKiiiPi_param_0];
	ld.param.u32 	%r3, [_Z10multKernelPKiiiPi_param_1];
	ld.param.u32 	%r2, [_Z10multKernelPKiiiPi_param_2];
	ld.param.u64 	%rd2, [_Z10multKernelPKiiiPi_param_3];
	mov.u32 	%r4, %ntid.x;
	mov.u32 	%r5, %ctaid.x;
	mov.u32 	%r6, %tid.x;
	mad.lo.s32 	%r1, %r4, %r5, %r6;
	setp.ge.s32 	%p1, %r1, %r3;
	@%p1 bra 	$L__BB0_2;
	cvta.to.global.u64 	%rd3, %rd1;
	cvta.to.global.u64 	%rd4, %rd2;
	mul.wide.s32 	%rd5, %r1, 4;
	add.s64 	%rd6, %rd3, %rd5;
	ld.global.nc.u32 	%r7, [%rd6];
	mul.lo.s32 	%r8, %r7, %r2;
	add.s64 	%rd7, %rd4, %rd5;
	st.global.u32 	[%rd7], %r8;
$L__BB0_2:
	ret;

}
	// .globl	_Z13compareKernelPKiS0_iiPi
.visible .entry _Z13compareKernelPKiS0_iiPi(
	.param .u64 .ptr .align 1 _Z13compareKernelPKiS0_iiPi_param_0,
	.param .u64 .ptr .align 1 _Z13compareKernelPKiS0_iiPi_param_1,
	.param .u32 _Z13compareKernelPKiS0_iiPi_param_2,
	.param .u32 _Z13compareKernelPKiS0_iiPi_param_3,
	.param .u64 .ptr .align 1 _Z13compareKernelPKiS0_iiPi_param_4
)
{
	.reg .pred 	%p<5>;
	.reg .b32 	%r<15>;
	.reg .b64 	%rd<13>;

	ld.param.u64 	%rd1, [_Z13compareKernelPKiS0_iiPi_param_0];
	ld.param.u64 	%rd2, [_Z13compareKernelPKiS0_iiPi_param_1];
	ld.param.u32 	%r4, [_Z13compareKernelPKiS0_iiPi_param_2];
	ld.param.u32 	%r3, [_Z13compareKernelPKiS0_iiPi_param_3];
	ld.param.u64 	%rd3, [_Z13compareKernelPKiS0_iiPi_param_4];
	mov.u32 	%r5, %ntid.x;
	mov.u32 	%r6, %ctaid.x;
	mov.u32 	%r7, %tid.x;
	mad.lo.s32 	%r1, %r5, %r6, %r7;
	mov.u32 	%r8, %ntid.y;
	mov.u32 	%r9, %ctaid.y;
	mov.u32 	%r10, %tid.y;
	mad.lo.s32 	%r2, %r8, %r9, %r10;
	setp.ge.s32 	%p1, %r2, %r4;
	setp.ge.s32 	%p2, %r1, %r3;
	or.pred  	%p3, %p1, %p2;
	@%p3 bra 	$L__BB1_2;
	cvta.to.global.u64 	%rd4, %rd1;
	cvta.to.global.u64 	%rd5, %rd2;
	cvta.to.global.u64 	%rd6, %rd3;
	mul.wide.u32 	%rd7, %r2, 4;
	add.s64 	%rd8, %rd4, %rd7;
	ld.global.nc.u32 	%r11, [%rd8];
	mul.wide.s32 	%rd9, %r1, 4;
	add.s64 	%rd10, %rd5, %rd9;
	ld.global.nc.u32 	%r12, [%rd10];
	setp.gt.s32 	%p4, %r11, %r12;
	selp.u32 	%r13, 1, 0, %p4;
	mad.lo.s32 	%r14, %r3, %r2, %r1;
	mul.wide.s32 	%rd11, %r14, 4;
	add.s64 	%rd12, %rd6, %rd11;
	st.global.u32 	[%rd12], %r13;
$L__BB1_2:
	ret;

}
	// .globl	_Z22compareSharedMemKernelPKiS0_iiPi
.visible .entry _Z22compareSharedMemKernelPKiS0_iiPi(
	.param .u64 .ptr .align 1 _Z22compareSharedMemKernelPKiS0_iiPi_param_0,
	.param .u64 .ptr .align 1 _Z22compareSharedMemKernelPKiS0_iiPi_param_1,
	.param .u32 _Z22compareSharedMemKernelPKiS0_iiPi_param_2,
	.param .u32 _Z22compareSharedMemKernelPKiS0_iiPi_param_3,
	.param .u64 .ptr .align 1 _Z22compareSharedMemKernelPKiS0_iiPi_param_4
)
{
	.reg .pred 	%p<11>;
	.reg .b32 	%r<28>;
	.reg .b64 	%rd<13>;
	// demoted variable
	.shared .align 4 .b8 _ZZ22compareSharedMemKernelPKiS0_iiPiE6M_tile[128];
	// demoted variable
	.shared .align 4 .b8 _ZZ22compareSharedMemKernelPKiS0_iiPiE6N_tile[128];
	ld.param.u64 	%rd1, [_Z22compareSharedMemKernelPKiS0_iiPi_param_0];
	ld.param.u64 	%rd2, [_Z22compareSharedMemKernelPKiS0_iiPi_param_1];
	ld.param.u32 	%r7, [_Z22compareSharedMemKernelPKiS0_iiPi_param_2];
	ld.param.u32 	%r8, [_Z22compareSharedMemKernelPKiS0_iiPi_param_3];
	ld.param.u64 	%rd3, [_Z22compareSharedMemKernelPKiS0_iiPi_param_4];
	mov.u32 	%r9, %ntid.x;
	mov.u32 	%r10, %ctaid.x;
	mov.u32 	%r1, %tid.x;
	mad.lo.s32 	%r2, %r9, %r10, %r1;
	mov.u32 	%r11, %ntid.y;
	mov.u32 	%r12, %ctaid.y;
	mul.lo.s32 	%r13, %r11, %r12;
	mov.u32 	%r3, %tid.y;
	add.s32 	%r4, %r13, %r3;
	add.s32 	%r5, %r13, %r1;
	setp.ge.s32 	%p1, %r5, %r7;
	setp.ne.s32 	%p2, %r3, 0;
	or.pred  	%p3, %p2, %p1;
	@%p3 bra 	$L__BB2_2;
	cvta.to.global.u64 	%rd4, %rd1;
	mul.wide.u32 	%rd5, %r5, 4;
	add.s64 	%rd6, %rd4, %rd5;
	ld.global.nc.u32 	%r14, [%rd6];
	shl.b32 	%r15, %r1, 2;
	mov.u32 	%r16, _ZZ22compareSharedMemKernelPKiS0_iiPiE6M_tile;
	add.s32 	%r17, %r16, %r15;
	st.shared.u32 	[%r17], %r14;
$L__BB2_2:
	setp.ge.s32 	%p4, %r2, %r8;
	setp.ne.s32 	%p5, %r3, 31;
	shl.b32 	%r18, %r1, 2;
	mov.u32 	%r19, _ZZ22compareSharedMemKernelPKiS0_iiPiE6N_tile;
	add.s32 	%r6, %r19, %r18;
	or.pred  	%p6, %p5, %p4;
	@%p6 bra 	$L__BB2_4;
	cvta.to.global.u64 	%rd7, %rd2;
	mul.wide.s32 	%rd8, %r2, 4;
	add.s64 	%rd9, %rd7, %rd8;
	ld.global.nc.u32 	%r20, [%rd9];
	st.shared.u32 	[%r6], %r20;
$L__BB2_4:
	setp.ge.s32 	%p7, %r2, %r8;
	bar.sync 	0;
	setp.ge.s32 	%p8, %r4, %r7;
	or.pred  	%p9, %p8, %p7;
	@%p9 bra 	$L__BB2_6;
	shl.b32 	%r21, %r3, 2;
	mov.u32 	%r22, _ZZ22compareSharedMemKernelPKiS0_iiPiE6M_tile;
	add.s32 	%r23, %r22, %r21;
	ld.shared.u32 	%r24, [%r23];
	ld.shared.u32 	%r25, [%r6];
	setp.gt.s32 	%p10, %r24, %r25;
	selp.u32 	%r26, 1, 0, %p10;
	mad.lo.s32 	%r27, %r8, %r4, %r2;
	cvta.to.global.u64 	%rd10, %rd3;
	mul.wide.s32 	%rd11, %r27, 4;
	add.s64 	%rd12, %rd10, %rd11;
	st.global.u32 	[%rd12], %r26;
$L__BB2_6:
	ret;

}


// ===== COMPILED SASS (sm_100) =====

	.target	sm_100

	.elftype	@"ET_EXEC"


//--------------------- .note.nv.tkinfo           --------------------------
	.section	.note.nv.tkinfo,"",@"SHT_NOTE"
	.sectionflags	@"SHF_NOTE_NV_TKINFO"
	.tkinfo
        /*0018*/ 	.word	0x00000002
        /*0030*/ 	.string	""
        /*0030*/ 	.string	"ptxas"
        /*0030*/ 	.string	"Cuda compilation tools, release 13.0, V13.0.88"
        /*0030*/ 	.string	"Build cuda_13.0.r13.0/compiler.36424714_0"
        /*0030*/ 	.string	"-arch sm_100 -m 64 "



//--------------------- .note.nv.cuinfo           --------------------------
	.section	.note.nv.cuinfo,"",@"SHT_NOTE"
	.sectionflags	@"SHF_NOTE_NV_CUINFO"
        /*0018*/ 	.short	0x0002
        /*001a*/ 	.short	0x0064
        /*001c*/ 	.short	0x0082
	.zero		2


//--------------------- .nv.info                  --------------------------
	.section	.nv.info,"",@"SHT_CUDA_INFO"
	.align	4


	//----- nvinfo : EIATTR_REGCOUNT
	.align		4
        /*0000*/ 	.byte	0x04, 0x2f
        /*0002*/ 	.short	(.L_1 - .L_0)
	.align		4
.L_0:
        /*0004*/ 	.word	index@(_Z10multKernelPKiiiPi)
        /*0008*/ 	.word	0x0000000a


	//----- nvinfo : EIATTR_FRAME_SIZE
	.align		4
.L_1:
        /*000c*/ 	.byte	0x04, 0x11
        /*000e*/ 	.short	(.L_3 - .L_2)
	.align		4
.L_2:
        /*0010*/ 	.word	index@(_Z10multKernelPKiiiPi)
        /*0014*/ 	.word	0x00000000


	//----- nvinfo : EIATTR_REGCOUNT
	.align		4
.L_3:
        /*0018*/ 	.byte	0x04, 0x2f
        /*001a*/ 	.short	(.L_5 - .L_4)
	.align		4
.L_4:
        /*001c*/ 	.word	index@(_Z13compareKernelPKiS0_iiPi)
        /*0020*/ 	.word	0x0000000c


	//----- nvinfo : EIATTR_FRAME_SIZE
	.align		4
.L_5:
        /*0024*/ 	.byte	0x04, 0x11
        /*0026*/ 	.short	(.L_7 - .L_6)
	.align		4
.L_6:
        /*0028*/ 	.word	index@(_Z13compareKernelPKiS0_iiPi)
        /*002c*/ 	.word	0x00000000


	//----- nvinfo : EIATTR_REGCOUNT
	.align		4
.L_7:
        /*0030*/ 	.byte	0x04, 0x2f
        /*0032*/ 	.short	(.L_9 - .L_8)
	.align		4
.L_8:
        /*0034*/ 	.word	index@(_Z22compareSharedMemKernelPKiS0_iiPi)
        /*0038*/ 	.word	0x00000012


	//----- nvinfo : EIATTR_FRAME_SIZE
	.align		4
.L_9:
        /*003c*/ 	.byte	0x04, 0x11
        /*003e*/ 	.short	(.L_11 - .L_10)
	.align		4
.L_10:
        /*0040*/ 	.word	index@(_Z22compareSharedMemKernelPKiS0_iiPi)
        /*0044*/ 	.word	0x00000000


	//----- nvinfo : EIATTR_MIN_STACK_SIZE
	.align		4
.L_11:
        /*0048*/ 	.byte	0x04, 0x12
        /*004a*/ 	.short	(.L_13 - .L_12)
	.align		4
.L_12:
        /*004c*/ 	.word	index@(_Z22compareSharedMemKernelPKiS0_iiPi)
        /*0050*/ 	.word	0x00000000


	//----- nvinfo : EIATTR_MIN_STACK_SIZE
	.align		4
.L_13:
        /*0054*/ 	.byte	0x04, 0x12
        /*0056*/ 	.short	(.L_15 - .L_14)
	.align		4
.L_14:
        /*0058*/ 	.word	index@(_Z13compareKernelPKiS0_iiPi)
        /*005c*/ 	.word	0x00000000


	//----- nvinfo : EIATTR_MIN_STACK_SIZE
	.align		4
.L_15:
        /*0060*/ 	.byte	0x04, 0x12
        /*0062*/ 	.short	(.L_17 - .L_16)
	.align		4
.L_16:
        /*0064*/ 	.word	index@(_Z10multKernelPKiiiPi)
        /*0068*/ 	.word	0x00000000
.L_17:


//--------------------- .nv.compat                --------------------------
	.section	.nv.compat,"",@"SHT_CUDA_COMPAT_INFO"
	.align	4
        /*0000*/ 	.byte	0x02, 0x09, 0x00, 0x00, 0x02, 0x02, 0x01, 0x00, 0x02, 0x05, 0x05, 0x00, 0x03, 0x07, 0x01, 0x01
        /*0010*/ 	.byte	0x02, 0x03, 0x00, 0x00, 0x02, 0x06, 0x01, 0x00, 0x04, 0x0b, 0x08, 0x00, 0x09, 0x00, 0x00, 0x00
        /*0020*/ 	.byte	0x00, 0x00, 0x00, 0x00


//--------------------- .nv.info._Z22compareSharedMemKernelPKiS0_iiPi --------------------------
	.section	.nv.info._Z22compareSharedMemKernelPKiS0_iiPi,"",@"SHT_CUDA_INFO"
	.sectionflags	@""
	.align	4


	//----- nvinfo : EIATTR_CUDA_API_VERSION
	.align		4
        /*0000*/ 	.byte	0x04, 0x37
        /*0002*/ 	.short	(.L_19 - .L_18)
.L_18:
        /*0004*/ 	.word	0x00000082


	//----- nvinfo : EIATTR_KPARAM_INFO
	.align		4
.L_19:
        /*0008*/ 	.byte	0x04, 0x17
        /*000a*/ 	.short	(.L_21 - .L_20)
.L_20:
        /*000c*/ 	.word	0x00000000
        /*0010*/ 	.short	0x0004
        /*0012*/ 	.short	0x0018
        /*0014*/ 	.byte	0x00, 0xf5, 0x21, 0x00


	//----- nvinfo : EIATTR_KPARAM_INFO
	.align		4
.L_21:
        /*0018*/ 	.byte	0x04, 0x17
        /*001a*/ 	.short	(.L_23 - .L_22)
.L_22:
        /*001c*/ 	.word	0x00000000
        /*0020*/ 	.short	0x0003
        /*0022*/ 	.short	0x0014
        /*0024*/ 	.byte	0x00, 0xf0, 0x11, 0x00


	//----- nvinfo : EIATTR_KPARAM_INFO
	.align		4
.L_23:
        /*0028*/ 	.byte	0x04, 0x17
        /*002a*/ 	.short	(.L_25 - .L_24)
.L_24:
        /*002c*/ 	.word	0x00000000
        /*0030*/ 	.short	0x0002
        /*0032*/ 	.short	0x0010
        /*0034*/ 	.byte	0x00, 0xf0, 0x11, 0x00


	//----- nvinfo : EIATTR_KPARAM_INFO
	.align		4
.L_25:
        /*0038*/ 	.byte	0x04, 0x17
        /*003a*/ 	.short	(.L_27 - .L_26)
.L_26:
        /*003c*/ 	.word	0x00000000
        /*0040*/ 	.short	0x0001
        /*0042*/ 	.short	0x0008
        /*0044*/ 	.byte	0x00, 0xf5, 0x21, 0x00


	//----- nvinfo : EIATTR_KPARAM_INFO
	.align		4
.L_27:
        /*0048*/ 	.byte	0x04, 0x17
        /*004a*/ 	.short	(.L_29 - .L_28)
.L_28:
        /*004c*/ 	.word	0x00000000
        /*0050*/ 	.short	0x0000
        /*0052*/ 	.short	0x0000
        /*0054*/ 	.byte	0x00, 0xf5, 0x21, 0x00


	//----- nvinfo : EIATTR_SPARSE_MMA_MASK
	.align		4
.L_29:
        /*0058*/ 	.byte	0x03, 0x50
        /*005a*/ 	.short	0x0000


	//----- nvinfo : EIATTR_MAXREG_COUNT
	.align		4
        /*005c*/ 	.byte	0x03, 0x1b
        /*005e*/ 	.short	0x00ff


	//----- nvinfo : EIATTR_NUM_BARRIERS
	.align		4
        /*0060*/ 	.byte	0x02, 0x4c
        /*0062*/ 	.byte	0x01
	.zero		1


	//----- nvinfo : EIATTR_MERCURY_ISA_VERSION
	.align		4
        /*0064*/ 	.byte	0x03, 0x5f
        /*0066*/ 	.short	0x0101


	//----- nvinfo : EIATTR_VRC_CTA_INIT_COUNT
	.align		4
        /*0068*/ 	.byte	0x02, 0x4a
	.zero		1
	.zero		1


	//----- nvinfo : EIATTR_EXIT_INSTR_OFFSETS
	.align		4
        /*006c*/ 	.byte	0x04, 0x1c
        /*006e*/ 	.short	(.L_31 - .L_30)


	//   ....[0]....
.L_30:
        /*0070*/ 	.word	0x00000220


	//   ....[1]....
        /*0074*/ 	.word	0x000002d0


	//----- nvinfo : EIATTR_CBANK_PARAM_SIZE
	.align		4
.L_31:
        /*0078*/ 	.byte	0x03, 0x19
        /*007a*/ 	.short	0x0020


	//----- nvinfo : EIATTR_PARAM_CBANK
	.align		4
        /*007c*/ 	.byte	0x04, 0x0a
        /*007e*/ 	.short	(.L_33 - .L_32)
	.align		4
.L_32:
        /*0080*/ 	.word	index@(.nv.constant0._Z22compareSharedMemKernelPKiS0_iiPi)
        /*0084*/ 	.short	0x0380
        /*0086*/ 	.short	0x0020


	//----- nvinfo : EIATTR_SW_WAR
	.align		4
.L_33:
        /*0088*/ 	.byte	0x04, 0x36
        /*008a*/ 	.short	(.L_35 - .L_34)
.L_34:
        /*008c*/ 	.word	0x00000008
.L_35:


//--------------------- .nv.info._Z13compareKernelPKiS0_iiPi --------------------------
	.section	.nv.info._Z13compareKernelPKiS0_iiPi,"",@"SHT_CUDA_INFO"
	.sectionflags	@""
	.align	4


	//----- nvinfo : EIATTR_CUDA_API_VERSION
	.align		4
        /*0000*/ 	.byte	0x04, 0x37
        /*0002*/ 	.short	(.L_37 - .L_36)
.L_36:
        /*0004*/ 	.word	0x00000082


	//----- nvinfo : EIATTR_KPARAM_INFO
	.align		4
.L_37:
        /*0008*/ 	.byte	0x04, 0x17
        /*000a*/ 	.short	(.L_39 - .L_38)
.L_38:
        /*000c*/ 	.word	0x00000000
        /*0010*/ 	.short	0x0004
        /*0012*/ 	.short	0x0018
        /*0014*/ 	.byte	0x00, 0xf5, 0x21, 0x00


	//----- nvinfo : EIATTR_KPARAM_INFO
	.align		4
.L_39:
        /*0018*/ 	.byte	0x04, 0x17
        /*001a*/ 	.short	(.L_41 - .L_40)
.L_40:
        /*001c*/ 	.word	0x00000000
        /*0020*/ 	.short	0x0003
        /*0022*/ 	.short	0x0014
        /*0024*/ 	.byte	0x00, 0xf0, 0x11, 0x00


	//----- nvinfo : EIATTR_KPARAM_INFO
	.align		4
.L_41:
        /*0028*/ 	.byte	0x04, 0x17
        /*002a*/ 	.short	(.L_43 - .L_42)
.L_42:
        /*002c*/ 	.word	0x00000000
        /*0030*/ 	.short	0x0002
        /*0032*/ 	.short	0x0010
        /*0034*/ 	.byte	0x00, 0xf0, 0x11, 0x00


	//----- nvinfo : EIATTR_KPARAM_INFO
	.align		4
.L_43:
        /*0038*/ 	.byte	0x04, 0x17
        /*003a*/ 	.short	(.L_45 - .L_44)
.L_44:
        /*003c*/ 	.word	0x00000000
        /*0040*/ 	.short	0x0001
        /*0042*/ 	.short	0x0008
        /*0044*/ 	.byte	0x00, 0xf5, 0x21, 0x00


	//----- nvinfo : EIATTR_KPARAM_INFO
	.align		4
.L_45:
        /*0048*/ 	.byte	0x04, 0x17
        /*004a*/ 	.short	(.L_47 - .L_46)
.L_46:
        /*004c*/ 	.word	0x00000000
        /*0050*/ 	.short	0x0000
        /*0052*/ 	.short	0x0000
        /*0054*/ 	.byte	0x00, 0xf5, 0x21, 0x00


	//----- nvinfo : EIATTR_SPARSE_MMA_MASK
	.align		4
.L_47:
        /*0058*/ 	.byte	0x03, 0x50
        /*005a*/ 	.short	0x0000


	//----- nvinfo : EIATTR_MAXREG_COUNT
	.align		4
        /*005c*/ 	.byte	0x03, 0x1b
        /*005e*/ 	.short	0x00ff


	//----- nvinfo : EIATTR_MERCURY_ISA_VERSION
	.align		4
        /*0060*/ 	.byte	0x03, 0x5f
        /*0062*/ 	.short	0x0101


	//----- nvinfo : EIATTR_VRC_CTA_INIT_COUNT
	.align		4
        /*0064*/ 	.byte	0x02, 0x4a
	.zero		1
	.zero		1


	//----- nvinfo : EIATTR_EXIT_INSTR_OFFSETS
	.align		4
        /*0068*/ 	.byte	0x04, 0x1c
        /*006a*/ 	.short	(.L_49 - .L_48)


	//   ....[0]....
.L_48:
        /*006c*/ 	.word	0x000000c0


	//   ....[1]....
        /*0070*/ 	.word	0x000001a0


	//----- nvinfo : EIATTR_CBANK_PARAM_SIZE
	.align		4
.L_49:
        /*0074*/ 	.byte	0x03, 0x19
        /*0076*/ 	.short	0x0020


	//----- nvinfo : EIATTR_PARAM_CBANK
	.align		4
        /*0078*/ 	.byte	0x04, 0x0a
        /*007a*/ 	.short	(.L_51 - .L_50)
	.align		4
.L_50:
        /*007c*/ 	.word	index@(.nv.constant0._Z13compareKernelPKiS0_iiPi)
        /*0080*/ 	.short	0x0380
        /*0082*/ 	.short	0x0020


	//----- nvinfo : EIATTR_SW_WAR
	.align		4
.L_51:
        /*0084*/ 	.byte	0x04, 0x36
        /*0086*/ 	.short	(.L_53 - .L_52)
.L_52:
        /*0088*/ 	.word	0x00000008
.L_53:


//--------------------- .nv.info._Z10multKernelPKiiiPi --------------------------
	.section	.nv.info._Z10multKernelPKiiiPi,"",@"SHT_CUDA_INFO"
	.sectionflags	@""
	.align	4


	//----- nvinfo : EIATTR_CUDA_API_VERSION
	.align		4
        /*0000*/ 	.byte	0x04, 0x37
        /*0002*/ 	.short	(.L_55 - .L_54)
.L_54:
        /*0004*/ 	.word	0x00000082


	//----- nvinfo : EIATTR_KPARAM_INFO
	.align		4
.L_55:
        /*0008*/ 	.byte	0x04, 0x17
        /*000a*/ 	.short	(.L_57 - .L_56)
.L_56:
        /*000c*/ 	.word	0x00000000
        /*0010*/ 	.short	0x0003
        /*0012*/ 	.short	0x0010
        /*0014*/ 	.byte	0x00, 0xf5, 0x21, 0x00


	//----- nvinfo : EIATTR_KPARAM_INFO
	.align		4
.L_57:
        /*0018*/ 	.byte	0x04, 0x17
        /*001a*/ 	.short	(.L_59 - .L_58)
.L_58:
        /*001c*/ 	.word	0x00000000
        /*0020*/ 	.short	0x0002
        /*0022*/ 	.short	0x000c
        /*0024*/ 	.byte	0x00, 0xf0, 0x11, 0x00


	//----- nvinfo : EIATTR_KPARAM_INFO
	.align		4
.L_59:
        /*0028*/ 	.byte	0x04, 0x17
        /*002a*/ 	.short	(.L_61 - .L_60)
.L_60:
        /*002c*/ 	.word	0x00000000
        /*0030*/ 	.short	0x0001
        /*0032*/ 	.short	0x0008
        /*0034*/ 	.byte	0x00, 0xf0, 0x11, 0x00


	//----- nvinfo : EIATTR_KPARAM_INFO
	.align		4
.L_61:
        /*0038*/ 	.byte	0x04, 0x17
        /*003a*/ 	.short	(.L_63 - .L_62)
.L_62:
        /*003c*/ 	.word	0x00000000
        /*0040*/ 	.short	0x0000
        /*0042*/ 	.short	0x0000
        /*0044*/ 	.byte	0x00, 0xf5, 0x21, 0x00


	//----- nvinfo : EIATTR_SPARSE_MMA_MASK
	.align		4
.L_63:
        /*0048*/ 	.byte	0x03, 0x50
        /*004a*/ 	.short	0x0000


	//----- nvinfo : EIATTR_MAXREG_COUNT
	.align		4
        /*004c*/ 	.byte	0x03, 0x1b
        /*004e*/ 	.short	0x00ff


	//----- nvinfo : EIATTR_MERCURY_ISA_VERSION
	.align		4
        /*0050*/ 	.byte	0x03, 0x5f
        /*0052*/ 	.short	0x0101


	//----- nvinfo : EIATTR_VRC_CTA_INIT_COUNT
	.align		4
        /*0054*/ 	.byte	0x02, 0x4a
	.zero		1
	.zero		1


	//----- nvinfo : EIATTR_EXIT_INSTR_OFFSETS
	.align		4
        /*0058*/ 	.byte	0x04, 0x1c
        /*005a*/ 	.short	(.L_65 - .L_64)


	//   ....[0]....
.L_64:
        /*005c*/ 	.word	0x00000070


	//   ....[1]....
        /*0060*/ 	.word	0x00000110


	//----- nvinfo : EIATTR_CBANK_PARAM_SIZE
	.align		4
.L_65:
        /*0064*/ 	.byte	0x03, 0x19
        /*0066*/ 	.short	0x0018


	//----- nvinfo : EIATTR_PARAM_CBANK
	.align		4
        /*0068*/ 	.byte	0x04, 0x0a
        /*006a*/ 	.short	(.L_67 - .L_66)
	.align		4
.L_66:
        /*006c*/ 	.word	index@(.nv.constant0._Z10multKernelPKiiiPi)
        /*0070*/ 	.short	0x0380
        /*0072*/ 	.short	0x0018


	//----- nvinfo : EIATTR_SW_WAR
	.align		4
.L_67:
        /*0074*/ 	.byte	0x04, 0x36
        /*0076*/ 	.short	(.L_69 - .L_68)
.L_68:
        /*0078*/ 	.word	0x00000008
.L_69:


//--------------------- .nv.callgraph             --------------------------
	.section	.nv.callgraph,"",@"SHT_CUDA_CALLGRAPH"
	.align	4
	.sectionentsize	8
	.align		4
        /*0000*/ 	.word	0x00000000
	.align		4
        /*0004*/ 	.word	0xffffffff
	.align		4
        /*0008*/ 	.word	0x00000000
	.align		4
        /*000c*/ 	.word	0xfffffffe
	.align		4
        /*0010*/ 	.word	0x00000000
	.align		4
        /*0014*/ 	.word	0xfffffffd
	.align		4
        /*0018*/ 	.word	0x00000000
	.align		4
        /*001c*/ 	.word	0xfffffffc


//--------------------- .text._Z22compareSharedMemKernelPKiS0_iiPi --------------------------
	.section	.text._Z22compareSharedMemKernelPKiS0_iiPi,"ax",@progbits
	.align	128
        .global         _Z22compareSharedMemKernelPKiS0_iiPi
        .type           _Z22compareSharedMemKernelPKiS0_iiPi,@function
        .size           _Z22compareSharedMemKernelPKiS0_iiPi,(.L_x_3 - _Z22compareSharedMemKernelPKiS0_iiPi)
        .other          _Z22compareSharedMemKernelPKiS0_iiPi,@"STO_CUDA_ENTRY STV_DEFAULT"
_Z22compareSharedMemKernelPKiS0_iiPi:
.text._Z22compareSharedMemKernelPKiS0_iiPi:
[----:B------:R-:W-:Y:S01]  /*0000*/  LDC R1, c[0x0][0x37c] ;  /* 0x0000df00ff017b82 */ /* 0x000fe20000000800 */
[----:B------:R-:W0:Y:S01]  /*0010*/  S2R R13, SR_TID.X ;  /* 0x00000000000d7919 */ /* 0x000e220000002100 */
[----:B------:R-:W1:Y:S01]  /*0020*/  LDCU UR4, c[0x0][0x360] ;  /* 0x00006c00ff0477ac */ /* 0x000e620008000800 */
[----:B------:R-:W0:Y:S01]  /*0030*/  S2R R0, SR_CTAID.Y ;  /* 0x0000000000007919 */ /* 0x000e220000002600 */
[----:B------:R-:W0:Y:S01]  /*0040*/  LDCU UR6, c[0x0][0x364] ;  /* 0x00006c80ff0677ac */ /* 0x000e220008000800 */
[----:B------:R-:W1:Y:S01]  /*0050*/  S2R R7, SR_CTAID.X ;  /* 0x0000000000077919 */ /* 0x000e620000002500 */
[----:B------:R-:W2:Y:S01]  /*0060*/  LDCU UR7, c[0x0][0x390] ;  /* 0x00007200ff0777ac */ /* 0x000ea20008000800 */
[----:B------:R-:W3:Y:S01]  /*0070*/  S2R R15, SR_TID.Y ;  /* 0x00000000000f7919 */ /* 0x000ee20000002200 */
[----:B------:R-:W4:Y:S01]  /*0080*/  LDCU UR8, c[0x0][0x394] ;  /* 0x00007280ff0877ac */ /* 0x000f220008000800 */
[--C-:B0-----:R-:W-:Y:S02]  /*0090*/  IMAD R9, R0, UR6, R13.reuse ;  /* 0x0000000600097c24 */ /* 0x101fe4000f8e020d */
[----:B-1----:R-:W-:-:S03]  /*00a0*/  IMAD R7, R7, UR4, R13 ;  /* 0x0000000407077c24 */ /* 0x002fc6000f8e020d */
[----:B--2---:R-:W-:Y:S01]  /*00b0*/  ISETP.GE.AND P1, PT, R9, UR7, PT ;  /* 0x0000000709007c0c */ /* 0x004fe2000bf26270 */
[----:B------:R-:W0:Y:S01]  /*00c0*/  LDCU.64 UR4, c[0x0][0x358] ;  /* 0x00006b00ff0477ac */ /* 0x000e220008000a00 */
[----:B----4-:R-:W-:Y:S02]  /*00d0*/  ISETP.GE.AND P0, PT, R7, UR8, PT ;  /* 0x0000000807007c0c */ /* 0x010fe4000bf06270 */
[C---:B---3--:R-:W-:Y:S02]  /*00e0*/  ISETP.NE.OR P1, PT, R15.reuse, RZ, P1 ;  /* 0x000000ff0f00720c */ /* 0x048fe40000f25670 */
[----:B------:R-:W-:-:S11]  /*00f0*/  ISETP.NE.OR P2, PT, R15, 0x1f, P0 ;  /* 0x0000001f0f00780c */ /* 0x000fd60000745670 */
[----:B------:R-:W1:Y:S08]  /*0100*/  @!P1 LDC.64 R2, c[0x0][0x380] ;  /* 0x0000e000ff029b82 */ /* 0x000e700000000a00 */
[----:B------:R-:W2:Y:S01]  /*0110*/  @!P2 LDC.64 R4, c[0x0][0x388] ;  /* 0x0000e200ff04ab82 */ /* 0x000ea20000000a00 */
[----:B-1----:R-:W-:-:S06]  /*0120*/  @!P1 IMAD.WIDE.U32 R2, R9, 0x4, R2 ;  /* 0x0000000409029825 */ /* 0x002fcc00078e0002 */
[----:B0-----:R-:W3:Y:S01]  /*0130*/  @!P1 LDG.E.CONSTANT R2, desc[UR4][R2.64] ;  /* 0x0000000402029981 */ /* 0x001ee2000c1e9900 */
[----:B--2---:R-:W-:-:S06]  /*0140*/  @!P2 IMAD.WIDE R4, R7, 0x4, R4 ;  /* 0x000000040704a825 */ /* 0x004fcc00078e0204 */
[----:B------:R-:W2:Y:S01]  /*0150*/  @!P2 LDG.E.CONSTANT R5, desc[UR4][R4.64] ;  /* 0x000000040405a981 */ /* 0x000ea2000c1e9900 */
[----:B------:R-:W0:Y:S01]  /*0160*/  S2R R11, SR_CgaCtaId ;  /* 0x00000000000b7919 */ /* 0x000e220000008800 */
[----:B------:R-:W-:-:S05]  /*0170*/  MOV R6, 0x400 ;  /* 0x0000040000067802 */ /* 0x000fca0000000f00 */
[----:B------:R-:W-:Y:S02]  /*0180*/  VIADD R9, R6, 0x80 ;  /* 0x0000008006097836 */ /* 0x000fe40000000000 */
[----:B------:R-:W-:Y:S01]  /*0190*/  IMAD R0, R0, UR6, R15 ;  /* 0x0000000600007c24 */ /* 0x000fe2000f8e020f */
[C---:B0-----:R-:W-:Y:S02]  /*01a0*/  @!P1 LEA R8, R11.reuse, R6, 0x18 ;  /* 0x000000060b089211 */ /* 0x041fe400078ec0ff */
[----:B------:R-:W-:-:S03]  /*01b0*/  LEA R10, R11, R9, 0x18 ;  /* 0x000000090b0a7211 */ /* 0x000fc600078ec0ff */
[C---:B------:R-:W-:Y:S02]  /*01c0*/  @!P1 IMAD R9, R13.reuse, 0x4, R8 ;  /* 0x000000040d099824 */ /* 0x040fe400078e0208 */
[----:B------:R-:W-:Y:S01]  /*01d0*/  IMAD R10, R13, 0x4, R10 ;  /* 0x000000040d0a7824 */ /* 0x000fe200078e020a */
[----:B------:R-:W-:Y:S02]  /*01e0*/  ISETP.GE.OR P0, PT, R0, UR7, P0 ;  /* 0x0000000700007c0c */ /* 0x000fe40008706670 */
[----:B---3--:R0:W-:Y:S04]  /*01f0*/  @!P1 STS [R9], R2 ;  /* 0x0000000209009388 */ /* 0x0081e80000000800 */
[----:B--2---:R0:W-:Y:S01]  /*0200*/  @!P2 STS [R10], R5 ;  /* 0x000000050a00a388 */ /* 0x0041e20000000800 */
[----:B------:R-:W-:Y:S06]  /*0210*/  BAR.SYNC.DEFER_BLOCKING 0x0 ;  /* 0x0000000000007b1d */ /* 0x000fec0000010000 */
[----:B------:R-:W-:Y:S05]  /*0220*/  @P0 EXIT ;  /* 0x000000000000094d */ /* 0x000fea0003800000 */
[----:B------:R-:W-:Y:S01]  /*0230*/  LEA R4, R11, R6, 0x18 ;  /* 0x000000060b047211 */ /* 0x000fe200078ec0ff */
[----:B0-----:R-:W-:Y:S01]  /*0240*/  LDS R5, [R10] ;  /* 0x000000000a057984 */ /* 0x001fe20000000800 */
[----:B------:R-:W0:Y:S01]  /*0250*/  LDC.64 R2, c[0x0][0x398] ;  /* 0x0000e600ff027b82 */ /* 0x000e220000000a00 */
[----:B------:R-:W-:Y:S02]  /*0260*/  IMAD R7, R0, UR8, R7 ;  /* 0x0000000800077c24 */ /* 0x000fe4000f8e0207 */
[----:B------:R-:W-:-:S06]  /*0270*/  IMAD R4, R15, 0x4, R4 ;  /* 0x000000040f047824 */ /* 0x000fcc00078e0204 */
[----:B------:R-:W1:Y:S01]  /*0280*/  LDS R4, [R4] ;  /* 0x0000000004047984 */ /* 0x000e620000000800 */
[----:B0-----:R-:W-:Y:S01]  /*0290*/  IMAD.WIDE R2, R7, 0x4, R2 ;  /* 0x0000000407027825 */ /* 0x001fe200078e0202 */
[----:B-1----:R-:W-:-:S04]  /*02a0*/  ISETP.GT.AND P0, PT, R4, R5, PT ;  /* 0x000000050400720c */ /* 0x002fc80003f04270 */
[----:B------:R-:W-:-:S05]  /*02b0*/  SEL R5, RZ, 0x1, !P0 ;  /* 0x00000001ff057807 */ /* 0x000fca0004000000 */
[----:B------:R-:W-:Y:S01]  /*02c0*/  STG.E desc[UR4][R2.64], R5 ;  /* 0x0000000502007986 */ /* 0x000fe2000c101904 */
[----:B------:R-:W-:Y:S05]  /*02d0*/  EXIT ;  /* 0x000000000000794d */ /* 0x000fea0003800000 */
.L_x_0:
[----:B------:R-:W-:-:S00]  /*02e0*/  BRA `(.L_x_0) ;  /* 0xfffffffc00fc7947 */ /* 0x000fc0000383ffff */
[----:B------:R-:W-:-:S00]  /*02f0*/  NOP ;  /* 0x0000000000007918 */ /* 0x000fc00000000000 */
        /* <DEDUP_REMOVED lines=8> */
.L_x_3:


//--------------------- .text._Z13compareKernelPKiS0_iiPi --------------------------
	.section	.text._Z13compareKernelPKiS0_iiPi,"ax",@progbits
	.align	128
        .global         _Z13compareKernelPKiS0_iiPi
        .type           _Z13compareKernelPKiS0_iiPi,@function
        .size           _Z13compareKernelPKiS0_iiPi,(.L_x_4 - _Z13compareKernelPKiS0_iiPi)
        .other          _Z13compareKernelPKiS0_iiPi,@"STO_CUDA_ENTRY STV_DEFAULT"
_Z13compareKernelPKiS0_iiPi:
.text._Z13compareKernelPKiS0_iiPi:
[----:B------:R-:W-:Y:S01]  /*0000*/  LDC R1, c[0x0][0x37c] ;  /* 0x0000df00ff017b82 */ /* 0x000fe20000000800 */
[----:B------:R-:W0:Y:S01]  /*0010*/  S2R R9, SR_CTAID.X ;  /* 0x0000000000097919 */ /* 0x000e220000002500 */
[----:B------:R-:W0:Y:S01]  /*0020*/  LDCU UR4, c[0x0][0x360] ;  /* 0x00006c00ff0477ac */ /* 0x000e220008000800 */
[----:B------:R-:W0:Y:S01]  /*0030*/  S2R R0, SR_TID.X ;  /* 0x0000000000007919 */ /* 0x000e220000002100 */
[----:B------:R-:W1:Y:S01]  /*0040*/  LDCU UR5, c[0x0][0x364] ;  /* 0x00006c80ff0577ac */ /* 0x000e620008000800 */
[----:B------:R-:W1:Y:S01]  /*0050*/  S2R R2, SR_CTAID.Y ;  /* 0x0000000000027919 */ /* 0x000e620000002600 */
[----:B------:R-:W2:Y:S01]  /*0060*/  LDCU.64 UR6, c[0x0][0x390] ;  /* 0x00007200ff0677ac */ /* 0x000ea20008000a00 */
[----:B------:R-:W1:Y:S01]  /*0070*/  S2R R3, SR_TID.Y ;  /* 0x0000000000037919 */ /* 0x000e620000002200 */
[----:B0-----:R-:W-:-:S05]  /*0080*/  IMAD R9, R9, UR4, R0 ;  /* 0x0000000409097c24 */ /* 0x001fca000f8e0200 */
[----:B--2---:R-:W-:Y:S01]  /*0090*/  ISETP.GE.AND P0, PT, R9, UR7, PT ;  /* 0x0000000709007c0c */ /* 0x004fe2000bf06270 */
[----:B-1----:R-:W-:-:S05]  /*00a0*/  IMAD R0, R2, UR5, R3 ;  /* 0x0000000502007c24 */ /* 0x002fca000f8e0203 */
[----:B------:R-:W-:-:S13]  /*00b0*/  ISETP.GE.OR P0, PT, R0, UR6, P0 ;  /* 0x0000000600007c0c */ /* 0x000fda0008706670 */
[----:B------:R-:W-:Y:S05]  /*00c0*/  @P0 EXIT ;  /* 0x000000000000094d */ /* 0x000fea0003800000 */
[----:B------:R-:W0:Y:S01]  /*00d0*/  LDC.64 R2, c[0x0][0x380] ;  /* 0x0000e000ff027b82 */ /* 0x000e220000000a00 */
[----:B------:R-:W1:Y:S07]  /*00e0*/  LDCU.64 UR4, c[0x0][0x358] ;  /* 0x00006b00ff0477ac */ /* 0x000e6e0008000a00 */
[----:B------:R-:W2:Y:S08]  /*00f0*/  LDC.64 R4, c[0x0][0x388] ;  /* 0x0000e200ff047b82 */ /* 0x000eb00000000a00 */
[----:B------:R-:W3:Y:S01]  /*0100*/  LDC.64 R6, c[0x0][0x398] ;  /* 0x0000e600ff067b82 */ /* 0x000ee20000000a00 */
[----:B0-----:R-:W-:-:S06]  /*0110*/  IMAD.WIDE.U32 R2, R0, 0x4, R2 ;  /* 0x0000000400027825 */ /* 0x001fcc00078e0002 */
[----:B-1----:R-:W4:Y:S01]  /*0120*/  LDG.E.CONSTANT R2, desc[UR4][R2.64] ;  /* 0x0000000402027981 */ /* 0x002f22000c1e9900 */
[----:B--2---:R-:W-:-:S06]  /*0130*/  IMAD.WIDE R4, R9, 0x4, R4 ;  /* 0x0000000409047825 */ /* 0x004fcc00078e0204 */
[----:B------:R-:W4:Y:S01]  /*0140*/  LDG.E.CONSTANT R5, desc[UR4][R4.64] ;  /* 0x0000000404057981 */ /* 0x000f22000c1e9900 */
[----:B------:R-:W-:-:S04]  /*0150*/  IMAD R9, R0, UR7, R9 ;  /* 0x0000000700097c24 */ /* 0x000fc8000f8e0209 */
[----:B---3--:R-:W-:Y:S01]  /*0160*/  IMAD.WIDE R6, R9, 0x4, R6 ;  /* 0x0000000409067825 */ /* 0x008fe200078e0206 */
[----:B----4-:R-:W-:-:S04]  /*0170*/  ISETP.GT.AND P0, PT, R2, R5, PT ;  /* 0x000000050200720c */ /* 0x010fc80003f04270 */
[----:B------:R-:W-:-:S05]  /*0180*/  SEL R9, RZ, 0x1, !P0 ;  /* 0x00000001ff097807 */ /* 0x000fca0004000000 */
[----:B------:R-:W-:Y:S01]  /*0190*/  STG.E desc[UR4][R6.64], R9 ;  /* 0x0000000906007986 */ /* 0x000fe2000c101904 */
[----:B------:R-:W-:Y:S05]  /*01a0*/  EXIT ;  /* 0x000000000000794d */ /* 0x000fea0003800000 */
.L_x_1:
        /* <DEDUP_REMOVED lines=13> */
.L_x_4:


//--------------------- .text._Z10multKernelPKiiiPi --------------------------
	.section	.text._Z10multKernelPKiiiPi,"ax",@progbits
	.align	128
        .global         _Z10multKernelPKiiiPi
        .type           _Z10multKernelPKiiiPi,@function
        .size           _Z10multKernelPKiiiPi,(.L_x_5 - _Z10multKernelPKiiiPi)
        .other          _Z10multKernelPKiiiPi,@"STO_CUDA_ENTRY STV_DEFAULT"
_Z10multKernelPKiiiPi:
.text._Z10multKernelPKiiiPi:
[----:B------:R-:W-:Y:S01]  /*0000*/  LDC R1, c[0x0][0x37c] ;  /* 0x0000df00ff017b82 */ /* 0x000fe20000000800 */
[----:B------:R-:W0:Y:S01]  /*0010*/  S2R R7, SR_CTAID.X ;  /* 0x0000000000077919 */ /* 0x000e220000002500 */
[----:B------:R-:W0:Y:S01]  /*0020*/  LDCU UR4, c[0x0][0x360] ;  /* 0x00006c00ff0477ac */ /* 0x000e220008000800 */
[----:B------:R-:W0:Y:S01]  /*0030*/  S2R R0, SR_TID.X ;  /* 0x0000000000007919 */ /* 0x000e220000002100 */
[----:B------:R-:W1:Y:S01]  /*0040*/  LDCU UR5, c[0x0][0x388] ;  /* 0x00007100ff0577ac */ /* 0x000e620008000800 */
[----:B0-----:R-:W-:-:S05]  /*0050*/  IMAD R7, R7, UR4, R0 ;  /* 0x0000000407077c24 */ /* 0x001fca000f8e0200 */
[----:B-1----:R-:W-:-:S13]  /*0060*/  ISETP.GE.AND P0, PT, R7, UR5, PT ;  /* 0x0000000507007c0c */ /* 0x002fda000bf06270 */
[----:B------:R-:W-:Y:S05]  /*0070*/  @P0 EXIT ;  /* 0x000000000000094d */ /* 0x000fea0003800000 */
[----:B------:R-:W0:Y:S01]  /*0080*/  LDC.64 R2, c[0x0][0x380] ;  /* 0x0000e000ff027b82 */ /* 0x000e220000000a00 */
[----:B------:R-:W1:Y:S01]  /*0090*/  LDCU.64 UR4, c[0x0][0x358] ;  /* 0x00006b00ff0477ac */ /* 0x000e620008000a00 */
[----:B------:R-:W2:Y:S06]  /*00a0*/  LDCU UR6, c[0x0][0x38c] ;  /* 0x00007180ff0677ac */ /* 0x000eac0008000800 */
[----:B------:R-:W3:Y:S01]  /*00b0*/  LDC.64 R4, c[0x0][0x390] ;  /* 0x0000e400ff047b82 */ /* 0x000ee20000000a00 */
[----:B0-----:R-:W-:-:S06]  /*00c0*/  IMAD.WIDE R2, R7, 0x4, R2 ;  /* 0x0000000407027825 */ /* 0x001fcc00078e0202 */
[----:B-1----:R-:W2:Y:S01]  /*00d0*/  LDG.E.CONSTANT R2, desc[UR4][R2.64] ;  /* 0x0000000402027981 */ /* 0x002ea2000c1e9900 */
[----:B---3--:R-:W-:-:S04]  /*00e0*/  IMAD.WIDE R4, R7, 0x4, R4 ;  /* 0x0000000407047825 */ /* 0x008fc800078e0204 */
[----:B--2---:R-:W-:-:S05]  /*00f0*/  IMAD R7, R2, UR6, RZ ;  /* 0x0000000602077c24 */ /* 0x004fca000f8e02ff */
[----:B------:R-:W-:Y:S01]  /*0100*/  STG.E desc[UR4][R4.64], R7 ;  /* 0x0000000704007986 */ /* 0x000fe2000c101904 */
[----:B------:R-:W-:Y:S05]  /*0110*/  EXIT ;  /* 0x000000000000794d */ /* 0x000fea0003800000 */
.L_x_2:
        /* <DEDUP_REMOVED lines=14> */
.L_x_5:


//--------------------- .nv.shared._Z22compareSharedMemKernelPKiS0_iiPi --------------------------
	.section	.nv.shared._Z22compareSharedMemKernelPKiS0_iiPi,"aw",@nobits
	.sectionflags	@""
	.align	4
.nv.shared._Z22compareSharedMemKernelPKiS0_iiPi:
	.zero		1280


//--------------------- .nv.shared.reserved.0     --------------------------
	.section	.nv.shared.reserved.0,"aw",@nobits
	.weak		__nv_reservedSMEM_offset_0_alias
	.size		__nv_reservedSMEM_offset_0_alias, 0, 64
	.other		__nv_reservedSMEM_offset_0_alias,@"STO_CUDA_RESERVED_SHARED STV_DEFAULT"
__nv_reservedSMEM_offset_0_alias:
	.zero		0
	.zero		64


//--------------------- .nv.constant0._Z22compareSharedMemKernelPKiS0_iiPi --------------------------
	.section	.nv.constant0._Z22compareSharedMemKernelPKiS0_iiPi,"a",@progbits
	.sectionflags	@""
	.align	4
.nv.constant0._Z22compareSharedMemKernelPKiS0_iiPi:
	.zero		928


//--------------------- .nv.constant0._Z13compareKernelPKiS0_iiPi --------------------------
	.section	.nv.constant0._Z13compareKernelPKiS0_iiPi,"a",@progbits
	.sectionflags	@""
	.align	4
.nv.constant0._Z13compareKernelPKiS0_iiPi:
	.zero		928


//--------------------- .nv.constant0._Z10multKernelPKiiiPi --------------------------
	.section	.nv.constant0._Z10multKernelPKiiiPi,"a",@progbits
	.sectionflags	@""
	.align	4
.nv.constant0._Z10multKernelPKiiiPi:
	.zero		920


//--------------------- SYMBOLS --------------------------

	.type		.nv.reservedSmem.offset0,@object
	.size		.nv.reservedSmem.offset0,0x4
	.type		.nv.reservedSmem.cap,@object
	.size		.nv.reservedSmem.cap,0x4
